//
// Generated by NVIDIA NVVM Compiler
//
// Compiler Build ID: CL-36424714
// Cuda compilation tools, release 13.0, V13.0.88
// Based on NVVM 20.0.0
//

.version 9.0
.target sm_100
.address_size 64

	// .globl	_Z7sortGPUPi
// _ZZ7sortGPUPiE6sorted has been demoted

.visible .entry _Z7sortGPUPi(
	.param .u64 .ptr .align 1 _Z7sortGPUPi_param_0
)
{
	.reg .pred 	%p<9>;
	.reg .b16 	%rs<5>;
	.reg .b32 	%r<11>;
	.reg .b64 	%rd<7>;
	// demoted variable
	.shared .align 1 .u8 _ZZ7sortGPUPiE6sorted;
	ld.param.u64 	%rd3, [_Z7sortGPUPi_param_0];
	cvta.to.global.u64 	%rd4, %rd3;
	mov.u32 	%r6, %ctaid.x;
	mov.u32 	%r7, %ntid.x;
	mov.u32 	%r8, %tid.x;
	mad.lo.s32 	%r9, %r6, %r7, %r8;
	and.b32  	%r10, %r9, -2147483647;
	setp.eq.s32 	%p2, %r10, 1;
	setp.ne.s32 	%p3, %r9, 19;
	and.pred  	%p1, %p3, %p2;
	mul.wide.u32 	%rd5, %r9, 4;
	add.s64 	%rd1, %rd4, %rd5;
	and.b32  	%r1, %r9, 1;
	mul.wide.s32 	%rd6, %r9, 4;
	add.s64 	%rd2, %rd4, %rd6;
	not.pred 	%p4, %p1;
$L__BB0_1:
	mov.b16 	%rs1, 1;
	st.shared.u8 	[_ZZ7sortGPUPiE6sorted], %rs1;
	bar.sync 	0;
	@%p4 bra 	$L__BB0_4;
	ld.global.u32 	%r2, [%rd1];
	ld.global.u32 	%r3, [%rd1+4];
	setp.le.s32 	%p5, %r2, %r3;
	@%p5 bra 	$L__BB0_4;
	st.global.u32 	[%rd1], %r3;
	st.global.u32 	[%rd1+4], %r2;
	mov.b16 	%rs2, 0;
	st.shared.u8 	[_ZZ7sortGPUPiE6sorted], %rs2;
$L__BB0_4:
	setp.ne.s32 	%p6, %r1, 0;
	bar.sync 	0;
	@%p6 bra 	$L__BB0_7;
	ld.global.u32 	%r4, [%rd2];
	ld.global.u32 	%r5, [%rd2+4];
	setp.le.s32 	%p7, %r4, %r5;
	@%p7 bra 	$L__BB0_7;
	st.global.u32 	[%rd2], %r5;
	st.global.u32 	[%rd2+4], %r4;
	mov.b16 	%rs3, 0;
	st.shared.u8 	[_ZZ7sortGPUPiE6sorted], %rs3;
$L__BB0_7:
	bar.sync 	0;
	ld.shared.u8 	%rs4, [_ZZ7sortGPUPiE6sorted];
	setp.eq.s16 	%p8, %rs4, 0;
	@%p8 bra 	$L__BB0_1;
	ret;

}


// ===== COMPILED SASS (sm_100) =====

	.target	sm_100

	.elftype	@"ET_EXEC"


//--------------------- .note.nv.tkinfo           --------------------------
	.section	.note.nv.tkinfo,"",@"SHT_NOTE"
	.sectionflags	@"SHF_NOTE_NV_TKINFO"
	.tkinfo
        /*0018*/ 	.word	0x00000002
        /*0030*/ 	.string	""
        /*0030*/ 	.string	"ptxas"
        /*0030*/ 	.string	"Cuda compilation tools, release 13.0, V13.0.88"
        /*0030*/ 	.string	"Build cuda_13.0.r13.0/compiler.36424714_0"
        /*0030*/ 	.string	"-arch sm_100 -m 64 "



//--------------------- .note.nv.cuinfo           --------------------------
	.section	.note.nv.cuinfo,"",@"SHT_NOTE"
	.sectionflags	@"SHF_NOTE_NV_CUINFO"
        /*0018*/ 	.short	0x0002
        /*001a*/ 	.short	0x0064
        /*001c*/ 	.short	0x0082
	.zero		2


//--------------------- .nv.info                  --------------------------
	.section	.nv.info,"",@"SHT_CUDA_INFO"
	.align	4


	//----- nvinfo : EIATTR_REGCOUNT
	.align		4
        /*0000*/ 	.byte	0x04, 0x2f
        /*0002*/ 	.short	(.L_1 - .L_0)
	.align		4
.L_0:
        /*0004*/ 	.word	index@(_Z7sortGPUPi)
        /*0008*/ 	.word	0x0000000e


	//----- nvinfo : EIATTR_FRAME_SIZE
	.align		4
.L_1:
        /*000c*/ 	.byte	0x04, 0x11
        /*000e*/ 	.short	(.L_3 - .L_2)
	.align		4
.L_2:
        /*0010*/ 	.word	index@(_Z7sortGPUPi)
        /*0014*/ 	.word	0x00000000


	//----- nvinfo : EIATTR_MIN_STACK_SIZE
	.align		4
.L_3:
        /*0018*/ 	.byte	0x04, 0x12
        /*001a*/ 	.short	(.L_5 - .L_4)
	.align		4
.L_4:
        /*001c*/ 	.word	index@(_Z7sortGPUPi)
        /*0020*/ 	.word	0x00000000
.L_5:


//--------------------- .nv.compat                --------------------------
	.section	.nv.compat,"",@"SHT_CUDA_COMPAT_INFO"
	.align	4
        /*0000*/ 	.byte	0x02, 0x09, 0x00, 0x00, 0x02, 0x02, 0x01, 0x00, 0x02, 0x05, 0x05, 0x00, 0x03, 0x07, 0x01, 0x01
        /*0010*/ 	.byte	0x02, 0x03, 0x00, 0x00, 0x02, 0x06, 0x01, 0x00, 0x04, 0x0b, 0x08, 0x00, 0x09, 0x00, 0x00, 0x00
        /*0020*/ 	.byte	0x00, 0x00, 0x00, 0x00


//--------------------- .nv.info._Z7sortGPUPi     --------------------------
	.section	.nv.info._Z7sortGPUPi,"",@"SHT_CUDA_INFO"
	.sectionflags	@""
	.align	4


	//----- nvinfo : EIATTR_CUDA_API_VERSION
	.align		4
        /*0000*/ 	.byte	0x04, 0x37
        /*0002*/ 	.short	(.L_7 - .L_6)
.L_6:
        /*0004*/ 	.word	0x00000082


	//----- nvinfo : EIATTR_KPARAM_INFO
	.align		4
.L_7:
        /*0008*/ 	.byte	0x04, 0x17
        /*000a*/ 	.short	(.L_9 - .L_8)
.L_8:
        /*000c*/ 	.word	0x00000000
        /*0010*/ 	.short	0x0000
        /*0012*/ 	.short	0x0000
        /*0014*/ 	.byte	0x00, 0xf5, 0x21, 0x00


	//----- nvinfo : EIATTR_SPARSE_MMA_MASK
	.align		4
.L_9:
        /*0018*/ 	.byte	0x03, 0x50
        /*001a*/ 	.short	0x0000


	//----- nvinfo : EIATTR_MAXREG_COUNT
	.align		4
        /*001c*/ 	.byte	0x03, 0x1b
        /*001e*/ 	.short	0x00ff


	//----- nvinfo : EIATTR_NUM_BARRIERS
	.align		4
        /*0020*/ 	.byte	0x02, 0x4c
        /*0022*/ 	.byte	0x01
	.zero		1


	//----- nvinfo : EIATTR_MERCURY_ISA_VERSION
	.align		4
        /*0024*/ 	.byte	0x03, 0x5f
        /*0026*/ 	.short	0x0101


	//----- nvinfo : EIATTR_VRC_CTA_INIT_COUNT
	.align		4
        /*0028*/ 	.byte	0x02, 0x4a
	.zero		1
	.zero		1


	//----- nvinfo : EIATTR_EXIT_INSTR_OFFSETS
	.align		4
        /*002c*/ 	.byte	0x04, 0x1c
        /*002e*/ 	.short	(.L_11 - .L_10)


	//   ....[0]....
.L_10:
        /*0030*/ 	.word	0x00000310


	//----- nvinfo : EIATTR_CRS_STACK_SIZE
	.align		4
.L_11:
        /*0034*/ 	.byte	0x04, 0x1e
        /*0036*/ 	.short	(.L_13 - .L_12)
.L_12:
        /*0038*/ 	.word	0x00000000


	//----- nvinfo : EIATTR_CBANK_PARAM_SIZE
	.align		4
.L_13:
        /*003c*/ 	.byte	0x03, 0x19
        /*003e*/ 	.short	0x0008


	//----- nvinfo : EIATTR_PARAM_CBANK
	.align		4
        /*0040*/ 	.byte	0x04, 0x0a
        /*0042*/ 	.short	(.L_15 - .L_14)
	.align		4
.L_14:
        /*0044*/ 	.word	index@(.nv.constant0._Z7sortGPUPi)
        /*0048*/ 	.short	0x0380
        /*004a*/ 	.short	0x0008


	//----- nvinfo : EIATTR_SW_WAR
	.align		4
.L_15:
        /*004c*/ 	.byte	0x04, 0x36
        /*004e*/ 	.short	(.L_17 - .L_16)
.L_16:
        /*0050*/ 	.word	0x00000008
.L_17:


//--------------------- .nv.callgraph             --------------------------
	.section	.nv.callgraph,"",@"SHT_CUDA_CALLGRAPH"
	.align	4
	.sectionentsize	8
	.align		4
        /*0000*/ 	.word	0x00000000
	.align		4
        /*0004*/ 	.word	0xffffffff
	.align		4
        /*0008*/ 	.word	0x00000000
	.align		4
        /*000c*/ 	.word	0xfffffffe
	.align		4
        /*0010*/ 	.word	0x00000000
	.align		4
        /*0014*/ 	.word	0xfffffffd
	.align		4
        /*0018*/ 	.word	0x00000000
	.align		4
        /*001c*/ 	.word	0xfffffffc


//--------------------- .text._Z7sortGPUPi        --------------------------
	.section	.text._Z7sortGPUPi,"ax",@progbits
	.align	128
        .global         _Z7sortGPUPi
        .type           _Z7sortGPUPi,@function
        .size           _Z7sortGPUPi,(.L_x_6 - _Z7sortGPUPi)
        .other          _Z7sortGPUPi,@"STO_CUDA_ENTRY STV_DEFAULT"
_Z7sortGPUPi:
.text._Z7sortGPUPi:
[----:B------:R-:W-:Y:S01]  /*0000*/  LDC R1, c[0x0][0x37c] ;  /* 0x0000df00ff017b82 */ /* 0x000fe20000000800 */
[----:B------:R-:W0:Y:S07]  /*0010*/  S2R R0, SR_TID.X ;  /* 0x0000000000007919 */ /* 0x000e2e0000002100 */
[----:B------:R-:W0:Y:S01]  /*0020*/  S2UR UR4, SR_CTAID.X ;  /* 0x00000000000479c3 */ /* 0x000e220000002500 */
[----:B------:R-:W1:Y:S07]  /*0030*/  LDCU.64 UR6, c[0x0][0x358] ;  /* 0x00006b00ff0677ac */ /* 0x000e6e0008000a00 */
[----:B------:R-:W0:Y:S08]  /*0040*/  LDC R7, c[0x0][0x360] ;  /* 0x0000d800ff077b82 */ /* 0x000e300000000800 */
[----:B------:R-:W2:Y:S08]  /*0050*/  S2UR UR5, SR_CgaCtaId ;  /* 0x00000000000579c3 */ /* 0x000eb00000008800 */
[----:B------:R-:W3:Y:S01]  /*0060*/  LDC.64 R4, c[0x0][0x380] ;  /* 0x0000e000ff047b82 */ /* 0x000ee20000000a00 */
[----:B0-----:R-:W-:Y:S01]  /*0070*/  IMAD R7, R7, UR4, R0 ;  /* 0x0000000407077c24 */ /* 0x001fe2000f8e0200 */
[----:B------:R-:W-:-:S04]  /*0080*/  UMOV UR4, 0x400 ;  /* 0x0000040000047882 */ /* 0x000fc80000000000 */
[----:B------:R-:W-:Y:S01]  /*0090*/  LOP3.LUT R0, R7, 0x80000001, RZ, 0xc0, !PT ;  /* 0x8000000107007812 */ /* 0x000fe200078ec0ff */
[----:B--2---:R-:W-:-:S03]  /*00a0*/  ULEA UR4, UR5, UR4, 0x18 ;  /* 0x0000000405047291 */ /* 0x004fc6000f8ec0ff */
[----:B------:R-:W-:-:S04]  /*00b0*/  ISETP.NE.AND P0, PT, R0, 0x1, PT ;  /* 0x000000010000780c */ /* 0x000fc80003f05270 */
[C---:B------:R-:W-:Y:S01]  /*00c0*/  ISETP.NE.AND P0, PT, R7.reuse, 0x13, !P0 ;  /* 0x000000130700780c */ /* 0x040fe20004705270 */
[----:B------:R-:W-:Y:S02]  /*00d0*/  IMAD.U32 R0, RZ, RZ, UR4 ;  /* 0x00000004ff007e24 */ /* 0x000fe4000f8e00ff */
[----:B---3--:R-:W-:-:S04]  /*00e0*/  IMAD.WIDE.U32 R2, R7, 0x4, R4 ;  /* 0x0000000407027825 */ /* 0x008fc800078e0004 */
[----:B-1----:R-:W-:-:S07]  /*00f0*/  IMAD.WIDE R4, R7, 0x4, R4 ;  /* 0x0000000407047825 */ /* 0x002fce00078e0204 */
.L_x_4:
[----:B------:R-:W-:Y:S01]  /*0100*/  IMAD.MOV.U32 R6, RZ, RZ, 0x1 ;  /* 0x00000001ff067424 */ /* 0x000fe200078e00ff */
[----:B------:R-:W-:Y:S04]  /*0110*/  BSSY.RECONVERGENT B0, `(.L_x_0) ;  /* 0x000000d000007945 */ /* 0x000fe80003800200 */
[----:B------:R0:W-:Y:S01]  /*0120*/  STS.U8 [R0], R6 ;  /* 0x0000000600007388 */ /* 0x0001e20000000000 */
[----:B------:R-:W-:Y:S06]  /*0130*/  BAR.SYNC.DEFER_BLOCKING 0x0 ;  /* 0x0000000000007b1d */ /* 0x000fec0000010000 */
[----:B------:R-:W-:Y:S05]  /*0140*/  @!P0 BRA `(.L_x_1) ;  /* 0x0000000000248947 */ /* 0x000fea0003800000 */
[----:B------:R-:W2:Y:S04]  /*0150*/  LDG.E R9, desc[UR6][R2.64] ;  /* 0x0000000602097981 */ /* 0x000ea8000c1e1900 */
[----:B0-----:R-:W2:Y:S02]  /*0160*/  LDG.E R6, desc[UR6][R2.64+0x4] ;  /* 0x0000040602067981 */ /* 0x001ea4000c1e1900 */
[----:B--2---:R-:W-:-:S13]  /*0170*/  ISETP.GT.AND P1, PT, R9, R6, PT ;  /* 0x000000060900720c */ /* 0x004fda0003f24270 */
[----:B------:R-:W0:Y:S01]  /*0180*/  @P1 S2R R11, SR_CgaCtaId ;  /* 0x00000000000b1919 */ /* 0x000e220000008800 */
[----:B------:R-:W-:Y:S01]  /*0190*/  @P1 MOV R8, 0x400 ;  /* 0x0000040000081802 */ /* 0x000fe20000000f00 */
[----:B------:R1:W-:Y:S04]  /*01a0*/  @P1 STG.E desc[UR6][R2.64], R6 ;  /* 0x0000000602001986 */ /* 0x0003e8000c101906 */
[----:B------:R1:W-:Y:S01]  /*01b0*/  @P1 STG.E desc[UR6][R2.64+0x4], R9 ;  /* 0x0000040902001986 */ /* 0x0003e2000c101906 */
[----:B0-----:R-:W-:-:S05]  /*01c0*/  @P1 LEA R0, R11, R8, 0x18 ;  /* 0x000000080b001211 */ /* 0x001fca00078ec0ff */
[----:B------:R1:W-:Y:S02]  /*01d0*/  @P1 STS.U8 [R0], RZ ;  /* 0x000000ff00001388 */ /* 0x0003e40000000000 */
.L_x_1:
[----:B------:R-:W-:Y:S05]  /*01e0*/  BSYNC.RECONVERGENT B0 ;  /* 0x0000000000007941 */ /* 0x000fea0003800200 */
.L_x_0:
[----:B------:R-:W-:Y:S01]  /*01f0*/  BAR.SYNC.DEFER_BLOCKING 0x0 ;  /* 0x0000000000007b1d */ /* 0x000fe20000010000 */
[----:B------:R-:W-:-:S05]  /*0200*/  LOP3.LUT P1, RZ, R7, 0x1, RZ, 0xc0, !PT ;  /* 0x0000000107ff7812 */ /* 0x000fca000782c0ff */
[----:B------:R-:W-:Y:S08]  /*0210*/  BSSY.RECONVERGENT B0, `(.L_x_2) ;  /* 0x000000b000007945 */ /* 0x000ff00003800200 */
[----:B------:R-:W-:Y:S05]  /*0220*/  @P1 BRA `(.L_x_3) ;  /* 0x0000000000241947 */ /* 0x000fea0003800000 */
[----:B-1----:R-:W2:Y:S04]  /*0230*/  LDG.E R9, desc[UR6][R4.64] ;  /* 0x0000000604097981 */ /* 0x002ea8000c1e1900 */
        /* <DEDUP_REMOVED lines=8> */
.L_x_3:
[----:B------:R-:W-:Y:S05]  /*02c0*/  BSYNC.RECONVERGENT B0 ;  /* 0x0000000000007941 */ /* 0x000fea0003800200 */
.L_x_2:
[----:B------:R-:W-:Y:S06]  /*02d0*/  BAR.SYNC.DEFER_BLOCKING 0x0 ;  /* 0x0000000000007b1d */ /* 0x000fec0000010000 */
[----:B012---:R-:W0:Y:S02]  /*02e0*/  LDS.U8 R6, [R0] ;  /* 0x0000000000067984 */ /* 0x007e240000000000 */
[----:B0-----:R-:W-:-:S13]  /*02f0*/  ISETP.NE.AND P1, PT, R6, RZ, PT ;  /* 0x000000ff0600720c */ /* 0x001fda0003f25270 */
[----:B------:R-:W-:Y:S05]  /*0300*/  @!P1 BRA `(.L_x_4) ;  /* 0xfffffffc007c9947 */ /* 0x000fea000383ffff */
[----:B------:R-:W-:Y:S05]  /*0310*/  EXIT ;  /* 0x000000000000794d */ /* 0x000fea0003800000 */
.L_x_5:
[----:B------:R-:W-:-:S00]  /*0320*/  BRA `(.L_x_5) ;  /* 0xfffffffc00fc7947 */ /* 0x000fc0000383ffff */
[----:B------:R-:W-:-:S00]  /*0330*/  NOP ;  /* 0x0000000000007918 */ /* 0x000fc00000000000 */
        /* <DEDUP_REMOVED lines=12> */
.L_x_6:


//--------------------- .nv.shared._Z7sortGPUPi   --------------------------
	.section	.nv.shared._Z7sortGPUPi,"aw",@nobits
	.sectionflags	@""
.nv.shared._Z7sortGPUPi:
	.zero		1025


//--------------------- .nv.shared.reserved.0     --------------------------
	.section	.nv.shared.reserved.0,"aw",@nobits
	.weak		__nv_reservedSMEM_offset_0_alias
	.size		__nv_reservedSMEM_offset_0_alias, 0, 64
	.other		__nv_reservedSMEM_offset_0_alias,@"STO_CUDA_RESERVED_SHARED STV_DEFAULT"
__nv_reservedSMEM_offset_0_alias:
	.zero		0
	.zero		64


//--------------------- .nv.constant0._Z7sortGPUPi --------------------------
	.section	.nv.constant0._Z7sortGPUPi,"a",@progbits
	.sectionflags	@""
	.align	4
.nv.constant0._Z7sortGPUPi:
	.zero		904


//--------------------- SYMBOLS --------------------------

	.type		.nv.reservedSmem.offset0,@object
	.size		.nv.reservedSmem.offset0,0x4
	.type		.nv.reservedSmem.cap,@object
	.size		.nv.reservedSmem.cap,0x4
